//
// Generated by NVIDIA NVVM Compiler
//
// Compiler Build ID: CL-36424714
// Cuda compilation tools, release 13.0, V13.0.88
// Based on NVVM 20.0.0
//

.version 9.0
.target sm_100
.address_size 64

	// .globl	_Z16computeUsingGPUsPfS_S_j

.visible .entry _Z16computeUsingGPUsPfS_S_j(
	.param .u64 .ptr .align 1 _Z16computeUsingGPUsPfS_S_j_param_0,
	.param .u64 .ptr .align 1 _Z16computeUsingGPUsPfS_S_j_param_1,
	.param .u64 .ptr .align 1 _Z16computeUsingGPUsPfS_S_j_param_2,
	.param .u32 _Z16computeUsingGPUsPfS_S_j_param_3
)
{
	.reg .pred 	%p<3>;
	.reg .b32 	%r<10>;
	.reg .b32 	%f<10>;
	.reg .b64 	%rd<12>;

	ld.param.u64 	%rd3, [_Z16computeUsingGPUsPfS_S_j_param_0];
	ld.param.u64 	%rd4, [_Z16computeUsingGPUsPfS_S_j_param_1];
	ld.param.u64 	%rd5, [_Z16computeUsingGPUsPfS_S_j_param_2];
	ld.param.u32 	%r5, [_Z16computeUsingGPUsPfS_S_j_param_3];
	mov.u32 	%r6, %ctaid.x;
	mov.u32 	%r1, %ntid.x;
	mov.u32 	%r7, %tid.x;
	mad.lo.s32 	%r2, %r6, %r1, %r7;
	setp.ge.u32 	%p1, %r2, %r5;
	mov.f32 	%f9, 0f00000000;
	@%p1 bra 	$L__BB0_3;
	mov.u32 	%r8, %nctaid.x;
	mul.lo.s32 	%r3, %r1, %r8;
	cvta.to.global.u64 	%rd1, %rd4;
	cvta.to.global.u64 	%rd2, %rd5;
	mov.f32 	%f9, 0f00000000;
	mov.u32 	%r9, %r2;
$L__BB0_2:
	setp.lt.u32 	%p2, %r3, %r5;
	mul.wide.s32 	%rd6, %r9, 4;
	add.s64 	%rd7, %rd1, %rd6;
	ld.global.f32 	%f6, [%rd7];
	add.s64 	%rd8, %rd2, %rd6;
	ld.global.f32 	%f7, [%rd8];
	fma.rn.f32 	%f9, %f6, %f7, %f9;
	mov.u32 	%r9, %r3;
	@%p2 bra 	$L__BB0_2;
$L__BB0_3:
	cvta.to.global.u64 	%rd9, %rd3;
	mul.wide.u32 	%rd10, %r2, 4;
	add.s64 	%rd11, %rd9, %rd10;
	st.global.f32 	[%rd11], %f9;
	ret;

}


// ===== COMPILED SASS (sm_100) =====

	.target	sm_100

	.elftype	@"ET_EXEC"


//--------------------- .note.nv.tkinfo           --------------------------
	.section	.note.nv.tkinfo,"",@"SHT_NOTE"
	.sectionflags	@"SHF_NOTE_NV_TKINFO"
	.tkinfo
        /*0018*/ 	.word	0x00000002
        /*0030*/ 	.string	""
        /*0030*/ 	.string	"ptxas"
        /*0030*/ 	.string	"Cuda compilation tools, release 13.0, V13.0.88"
        /*0030*/ 	.string	"Build cuda_13.0.r13.0/compiler.36424714_0"
        /*0030*/ 	.string	"-arch sm_100 -m 64 "



//--------------------- .note.nv.cuinfo           --------------------------
	.section	.note.nv.cuinfo,"",@"SHT_NOTE"
	.sectionflags	@"SHF_NOTE_NV_CUINFO"
        /*0018*/ 	.short	0x0002
        /*001a*/ 	.short	0x0064
        /*001c*/ 	.short	0x0082
	.zero		2


//--------------------- .nv.info                  --------------------------
	.section	.nv.info,"",@"SHT_CUDA_INFO"
	.align	4


	//----- nvinfo : EIATTR_REGCOUNT
	.align		4
        /*0000*/ 	.byte	0x04, 0x2f
        /*0002*/ 	.short	(.L_1 - .L_0)
	.align		4
.L_0:
        /*0004*/ 	.word	index@(_Z16computeUsingGPUsPfS_S_j)
        /*0008*/ 	.word	0x00000012


	//----- nvinfo : EIATTR_FRAME_SIZE
	.align		4
.L_1:
        /*000c*/ 	.byte	0x04, 0x11
        /*000e*/ 	.short	(.L_3 - .L_2)
	.align		4
.L_2:
        /*0010*/ 	.word	index@(_Z16computeUsingGPUsPfS_S_j)
        /*0014*/ 	.word	0x00000000


	//----- nvinfo : EIATTR_MIN_STACK_SIZE
	.align		4
.L_3:
        /*0018*/ 	.byte	0x04, 0x12
        /*001a*/ 	.short	(.L_5 - .L_4)
	.align		4
.L_4:
        /*001c*/ 	.word	index@(_Z16computeUsingGPUsPfS_S_j)
        /*0020*/ 	.word	0x00000000
.L_5:


//--------------------- .nv.compat                --------------------------
	.section	.nv.compat,"",@"SHT_CUDA_COMPAT_INFO"
	.align	4
        /*0000*/ 	.byte	0x02, 0x09, 0x00, 0x00, 0x02, 0x02, 0x01, 0x00, 0x02, 0x05, 0x05, 0x00, 0x03, 0x07, 0x01, 0x01
        /*0010*/ 	.byte	0x02, 0x03, 0x00, 0x00, 0x02, 0x06, 0x01, 0x00, 0x04, 0x0b, 0x08, 0x00, 0x09, 0x00, 0x00, 0x00
        /*0020*/ 	.byte	0x00, 0x00, 0x00, 0x00


//--------------------- .nv.info._Z16computeUsingGPUsPfS_S_j --------------------------
	.section	.nv.info._Z16computeUsingGPUsPfS_S_j,"",@"SHT_CUDA_INFO"
	.sectionflags	@""
	.align	4


	//----- nvinfo : EIATTR_CUDA_API_VERSION
	.align		4
        /*0000*/ 	.byte	0x04, 0x37
        /*0002*/ 	.short	(.L_7 - .L_6)
.L_6:
        /*0004*/ 	.word	0x00000082


	//----- nvinfo : EIATTR_KPARAM_INFO
	.align		4
.L_7:
        /*0008*/ 	.byte	0x04, 0x17
        /*000a*/ 	.short	(.L_9 - .L_8)
.L_8:
        /*000c*/ 	.word	0x00000000
        /*0010*/ 	.short	0x0003
        /*0012*/ 	.short	0x0018
        /*0014*/ 	.byte	0x00, 0xf0, 0x11, 0x00


	//----- nvinfo : EIATTR_KPARAM_INFO
	.align		4
.L_9:
        /*0018*/ 	.byte	0x04, 0x17
        /*001a*/ 	.short	(.L_11 - .L_10)
.L_10:
        /*001c*/ 	.word	0x00000000
        /*0020*/ 	.short	0x0002
        /*0022*/ 	.short	0x0010
        /*0024*/ 	.byte	0x00, 0xf5, 0x21, 0x00


	//----- nvinfo : EIATTR_KPARAM_INFO
	.align		4
.L_11:
        /*0028*/ 	.byte	0x04, 0x17
        /*002a*/ 	.short	(.L_13 - .L_12)
.L_12:
        /*002c*/ 	.word	0x00000000
        /*0030*/ 	.short	0x0001
        /*0032*/ 	.short	0x0008
        /*0034*/ 	.byte	0x00, 0xf5, 0x21, 0x00


	//----- nvinfo : EIATTR_KPARAM_INFO
	.align		4
.L_13:
        /*0038*/ 	.byte	0x04, 0x17
        /*003a*/ 	.short	(.L_15 - .L_14)
.L_14:
        /*003c*/ 	.word	0x00000000
        /*0040*/ 	.short	0x0000
        /*0042*/ 	.short	0x0000
        /*0044*/ 	.byte	0x00, 0xf5, 0x21, 0x00


	//----- nvinfo : EIATTR_SPARSE_MMA_MASK
	.align		4
.L_15:
        /*0048*/ 	.byte	0x03, 0x50
        /*004a*/ 	.short	0x0000


	//----- nvinfo : EIATTR_MAXREG_COUNT
	.align		4
        /*004c*/ 	.byte	0x03, 0x1b
        /*004e*/ 	.short	0x00ff


	//----- nvinfo : EIATTR_MERCURY_ISA_VERSION
	.align		4
        /*0050*/ 	.byte	0x03, 0x5f
        /*0052*/ 	.short	0x0101


	//----- nvinfo : EIATTR_VRC_CTA_INIT_COUNT
	.align		4
        /*0054*/ 	.byte	0x02, 0x4a
	.zero		1
	.zero		1


	//----- nvinfo : EIATTR_EXIT_INSTR_OFFSETS
	.align		4
        /*0058*/ 	.byte	0x04, 0x1c
        /*005a*/ 	.short	(.L_17 - .L_16)


	//   ....[0]....
.L_16:
        /*005c*/ 	.word	0x000001d0


	//----- nvinfo : EIATTR_CRS_STACK_SIZE
	.align		4
.L_17:
        /*0060*/ 	.byte	0x04, 0x1e
        /*0062*/ 	.short	(.L_19 - .L_18)
.L_18:
        /*0064*/ 	.word	0x00000000


	//----- nvinfo : EIATTR_CBANK_PARAM_SIZE
	.align		4
.L_19:
        /*0068*/ 	.byte	0x03, 0x19
        /*006a*/ 	.short	0x001c


	//----- nvinfo : EIATTR_PARAM_CBANK
	.align		4
        /*006c*/ 	.byte	0x04, 0x0a
        /*006e*/ 	.short	(.L_21 - .L_20)
	.align		4
.L_20:
        /*0070*/ 	.word	index@(.nv.constant0._Z16computeUsingGPUsPfS_S_j)
        /*0074*/ 	.short	0x0380
        /*0076*/ 	.short	0x001c


	//----- nvinfo : EIATTR_SW_WAR
	.align		4
.L_21:
        /*0078*/ 	.byte	0x04, 0x36
        /*007a*/ 	.short	(.L_23 - .L_22)
.L_22:
        /*007c*/ 	.word	0x00000008
.L_23:


//--------------------- .nv.callgraph             --------------------------
	.section	.nv.callgraph,"",@"SHT_CUDA_CALLGRAPH"
	.align	4
	.sectionentsize	8
	.align		4
        /*0000*/ 	.word	0x00000000
	.align		4
        /*0004*/ 	.word	0xffffffff
	.align		4
        /*0008*/ 	.word	0x00000000
	.align		4
        /*000c*/ 	.word	0xfffffffe
	.align		4
        /*0010*/ 	.word	0x00000000
	.align		4
        /*0014*/ 	.word	0xfffffffd
	.align		4
        /*0018*/ 	.word	0x00000000
	.align		4
        /*001c*/ 	.word	0xfffffffc


//--------------------- .text._Z16computeUsingGPUsPfS_S_j --------------------------
	.section	.text._Z16computeUsingGPUsPfS_S_j,"ax",@progbits
	.align	128
        .global         _Z16computeUsingGPUsPfS_S_j
        .type           _Z16computeUsingGPUsPfS_S_j,@function
        .size           _Z16computeUsingGPUsPfS_S_j,(.L_x_4 - _Z16computeUsingGPUsPfS_S_j)
        .other          _Z16computeUsingGPUsPfS_S_j,@"STO_CUDA_ENTRY STV_DEFAULT"
_Z16computeUsingGPUsPfS_S_j:
.text._Z16computeUsingGPUsPfS_S_j:
[----:B------:R-:W-:Y:S01]  /*0000*/  LDC R1, c[0x0][0x37c] ;  /* 0x0000df00ff017b82 */ /* 0x000fe20000000800 */
[----:B------:R-:W0:Y:S07]  /*0010*/  S2R R3, SR_TID.X ;  /* 0x0000000000037919 */ /* 0x000e2e0000002100 */
[----:B------:R-:W0:Y:S01]  /*0020*/  S2UR UR4, SR_CTAID.X ;  /* 0x00000000000479c3 */ /* 0x000e220000002500 */
[----:B------:R-:W1:Y:S01]  /*0030*/  LDCU UR7, c[0x0][0x398] ;  /* 0x00007300ff0777ac */ /* 0x000e620008000800 */
[----:B------:R-:W-:Y:S01]  /*0040*/  BSSY.RECONVERGENT B0, `(.L_x_0) ;  /* 0x0000017000007945 */ /* 0x000fe20003800200 */
[----:B------:R-:W-:-:S05]  /*0050*/  HFMA2 R13, -RZ, RZ, 0, 0 ;  /* 0x00000000ff0d7431 */ /* 0x000fca00000001ff */
[----:B------:R-:W0:Y:S08]  /*0060*/  LDC R0, c[0x0][0x360] ;  /* 0x0000d800ff007b82 */ /* 0x000e300000000800 */
[----:B------:R-:W2:Y:S01]  /*0070*/  LDC.64 R6, c[0x0][0x380] ;  /* 0x0000e000ff067b82 */ /* 0x000ea20000000a00 */
[----:B0-----:R-:W-:Y:S01]  /*0080*/  IMAD R3, R0, UR4, R3 ;  /* 0x0000000400037c24 */ /* 0x001fe2000f8e0203 */
[----:B------:R-:W0:Y:S04]  /*0090*/  LDCU.64 UR4, c[0x0][0x358] ;  /* 0x00006b00ff0477ac */ /* 0x000e280008000a00 */
[C---:B-1----:R-:W-:Y:S01]  /*00a0*/  ISETP.GE.U32.AND P0, PT, R3.reuse, UR7, PT ;  /* 0x0000000703007c0c */ /* 0x042fe2000bf06070 */
[----:B--2---:R-:W-:-:S12]  /*00b0*/  IMAD.WIDE.U32 R6, R3, 0x4, R6 ;  /* 0x0000000403067825 */ /* 0x004fd800078e0006 */
[----:B------:R-:W-:Y:S05]  /*00c0*/  @P0 BRA `(.L_x_1) ;  /* 0x0000000000380947 */ /* 0x000fea0003800000 */
[----:B------:R-:W1:Y:S01]  /*00d0*/  LDCU UR6, c[0x0][0x370] ;  /* 0x00006e00ff0677ac */ /* 0x000e620008000800 */
[----:B------:R-:W2:Y:S01]  /*00e0*/  LDC.64 R8, c[0x0][0x388] ;  /* 0x0000e200ff087b82 */ /* 0x000ea20000000a00 */
[----:B------:R-:W-:Y:S02]  /*00f0*/  MOV R15, R3 ;  /* 0x00000003000f7202 */ /* 0x000fe40000000f00 */
[----:B------:R-:W-:-:S05]  /*0100*/  MOV R13, RZ ;  /* 0x000000ff000d7202 */ /* 0x000fca0000000f00 */
[----:B------:R-:W3:Y:S01]  /*0110*/  LDC.64 R10, c[0x0][0x390] ;  /* 0x0000e400ff0a7b82 */ /* 0x000ee20000000a00 */
[----:B-1----:R-:W-:-:S05]  /*0120*/  IMAD R0, R0, UR6, RZ ;  /* 0x0000000600007c24 */ /* 0x002fca000f8e02ff */
[----:B------:R-:W-:-:S13]  /*0130*/  ISETP.GE.U32.AND P0, PT, R0, UR7, PT ;  /* 0x0000000700007c0c */ /* 0x000fda000bf06070 */
.L_x_2:
[----:B--2---:R-:W-:-:S04]  /*0140*/  IMAD.WIDE R2, R15, 0x4, R8 ;  /* 0x000000040f027825 */ /* 0x004fc800078e0208 */
[----:B---3--:R-:W-:Y:S02]  /*0150*/  IMAD.WIDE R4, R15, 0x4, R10 ;  /* 0x000000040f047825 */ /* 0x008fe400078e020a */
[----:B0-----:R-:W2:Y:S04]  /*0160*/  LDG.E R2, desc[UR4][R2.64] ;  /* 0x0000000402027981 */ /* 0x001ea8000c1e1900 */
[----:B------:R-:W2:Y:S01]  /*0170*/  LDG.E R4, desc[UR4][R4.64] ;  /* 0x0000000404047981 */ /* 0x000ea2000c1e1900 */
[----:B------:R-:W-:Y:S01]  /*0180*/  MOV R15, R0 ;  /* 0x00000000000f7202 */ /* 0x000fe20000000f00 */
[----:B--2---:R-:W-:Y:S01]  /*0190*/  FFMA R13, R2, R4, R13 ;  /* 0x00000004020d7223 */ /* 0x004fe2000000000d */
[----:B------:R-:W-:Y:S06]  /*01a0*/  @!P0 BRA `(.L_x_2) ;  /* 0xfffffffc00e48947 */ /* 0x000fec000383ffff */
.L_x_1:
[----:B0-----:R-:W-:Y:S05]  /*01b0*/  BSYNC.RECONVERGENT B0 ;  /* 0x0000000000007941 */ /* 0x001fea0003800200 */
.L_x_0:
[----:B------:R-:W-:Y:S01]  /*01c0*/  STG.E desc[UR4][R6.64], R13 ;  /* 0x0000000d06007986 */ /* 0x000fe2000c101904 */
[----:B------:R-:W-:Y:S05]  /*01d0*/  EXIT ;  /* 0x000000000000794d */ /* 0x000fea0003800000 */
.L_x_3:
[----:B------:R-:W-:-:S00]  /*01e0*/  BRA `(.L_x_3) ;  /* 0xfffffffc00fc7947 */ /* 0x000fc0000383ffff */
[----:B------:R-:W-:-:S00]  /*01f0*/  NOP ;  /* 0x0000000000007918 */ /* 0x000fc00000000000 */
        /* <DEDUP_REMOVED lines=8> */
.L_x_4:


//--------------------- .nv.shared.reserved.0     --------------------------
	.section	.nv.shared.reserved.0,"aw",@nobits
	.weak		__nv_reservedSMEM_offset_0_alias
	.size		__nv_reservedSMEM_offset_0_alias, 0, 64
	.other		__nv_reservedSMEM_offset_0_alias,@"STO_CUDA_RESERVED_SHARED STV_DEFAULT"
__nv_reservedSMEM_offset_0_alias:
	.zero		0
	.zero		64


//--------------------- .nv.constant0._Z16computeUsingGPUsPfS_S_j --------------------------
	.section	.nv.constant0._Z16computeUsingGPUsPfS_S_j,"a",@progbits
	.sectionflags	@""
	.align	4
.nv.constant0._Z16computeUsingGPUsPfS_S_j:
	.zero		924


//--------------------- SYMBOLS --------------------------

	.type		.nv.reservedSmem.offset0,@object
	.size		.nv.reservedSmem.offset0,0x4
